//
// Generated by NVIDIA NVVM Compiler
//
// Compiler Build ID: CL-36424714
// Cuda compilation tools, release 13.0, V13.0.88
// Based on NVVM 20.0.0
//

.version 9.0
.target sm_100
.address_size 64


.entry _Z9enforceLUPdi(
	.param .u64 .ptr .align 1 _Z9enforceLUPdi_param_0,
	.param .u32 _Z9enforceLUPdi_param_1
)
{
	.reg .pred 	%p<3>;
	.reg .b32 	%r<5>;
	.reg .b64 	%rd<5>;
	.reg .b64 	%fd<2>;

	ld.param.u64 	%rd1, [_Z9enforceLUPdi_param_0];
	ld.param.u32 	%r3, [_Z9enforceLUPdi_param_1];
	mov.u32 	%r1, %tid.x;
	mov.u32 	%r2, %ctaid.x;
	setp.gt.u32 	%p1, %r1, %r2;
	@%p1 bra 	$L__BB0_2;
	cvta.to.global.u64 	%rd2, %rd1;
	setp.eq.s32 	%p2, %r1, %r2;
	selp.f64 	%fd1, 0d3FF0000000000000, 0d0000000000000000, %p2;
	mad.lo.s32 	%r4, %r3, %r2, %r1;
	mul.wide.s32 	%rd3, %r4, 8;
	add.s64 	%rd4, %rd2, %rd3;
	st.global.f64 	[%rd4], %fd1;
$L__BB0_2:
	ret;

}
.entry _Z6zerosUPdiii(
	.param .u64 .ptr .align 1 _Z6zerosUPdiii_param_0,
	.param .u32 _Z6zerosUPdiii_param_1,
	.param .u32 _Z6zerosUPdiii_param_2,
	.param .u32 _Z6zerosUPdiii_param_3
)
{
	.reg .pred 	%p<8>;
	.reg .b32 	%r<15>;
	.reg .b64 	%rd<9>;

	ld.param.u64 	%rd2, [_Z6zerosUPdiii_param_0];
	ld.param.u32 	%r3, [_Z6zerosUPdiii_param_1];
	ld.param.u32 	%r5, [_Z6zerosUPdiii_param_2];
	ld.param.u32 	%r4, [_Z6zerosUPdiii_param_3];
	cvta.to.global.u64 	%rd1, %rd2;
	div.s32 	%r6, %r5, %r3;
	mov.u32 	%r8, %ctaid.x;
	mov.u32 	%r9, %tid.x;
	add.s32 	%r1, %r8, %r9;
	mov.u32 	%r10, %ctaid.y;
	mov.u32 	%r11, %tid.y;
	add.s32 	%r12, %r10, %r11;
	setp.ge.s32 	%p1, %r1, %r3;
	setp.ge.s32 	%p2, %r12, %r6;
	or.pred  	%p3, %p1, %p2;
	@%p3 bra 	$L__BB1_5;
	setp.ge.s32 	%p4, %r1, %r12;
	@%p4 bra 	$L__BB1_3;
	mad.lo.s32 	%r14, %r3, %r12, %r1;
	mul.wide.s32 	%rd6, %r14, 8;
	add.s64 	%rd7, %rd1, %rd6;
	mov.b64 	%rd8, 0;
	st.global.u64 	[%rd7], %rd8;
	bra.uni 	$L__BB1_5;
$L__BB1_3:
	setp.ne.s32 	%p5, %r1, %r12;
	setp.eq.s32 	%p6, %r4, 0;
	or.pred  	%p7, %p5, %p6;
	@%p7 bra 	$L__BB1_5;
	mad.lo.s32 	%r13, %r3, %r1, %r1;
	mul.wide.s32 	%rd3, %r13, 8;
	add.s64 	%rd4, %rd1, %rd3;
	mov.b64 	%rd5, 0;
	st.global.u64 	[%rd4], %rd5;
$L__BB1_5:
	ret;

}
.entry _Z6zerosLPdiii(
	.param .u64 .ptr .align 1 _Z6zerosLPdiii_param_0,
	.param .u32 _Z6zerosLPdiii_param_1,
	.param .u32 _Z6zerosLPdiii_param_2,
	.param .u32 _Z6zerosLPdiii_param_3
)
{
	.reg .pred 	%p<8>;
	.reg .b32 	%r<15>;
	.reg .b64 	%rd<9>;

	ld.param.u64 	%rd2, [_Z6zerosLPdiii_param_0];
	ld.param.u32 	%r3, [_Z6zerosLPdiii_param_1];
	ld.param.u32 	%r5, [_Z6zerosLPdiii_param_2];
	ld.param.u32 	%r4, [_Z6zerosLPdiii_param_3];
	cvta.to.global.u64 	%rd1, %rd2;
	div.s32 	%r6, %r5, %r3;
	mov.u32 	%r8, %ctaid.x;
	mov.u32 	%r9, %tid.x;
	add.s32 	%r1, %r8, %r9;
	mov.u32 	%r10, %ctaid.y;
	mov.u32 	%r11, %tid.y;
	add.s32 	%r12, %r10, %r11;
	setp.ge.s32 	%p1, %r1, %r3;
	setp.ge.s32 	%p2, %r12, %r6;
	or.pred  	%p3, %p1, %p2;
	@%p3 bra 	$L__BB2_5;
	setp.le.s32 	%p4, %r1, %r12;
	@%p4 bra 	$L__BB2_3;
	mad.lo.s32 	%r14, %r3, %r12, %r1;
	mul.wide.s32 	%rd6, %r14, 8;
	add.s64 	%rd7, %rd1, %rd6;
	mov.b64 	%rd8, 0;
	st.global.u64 	[%rd7], %rd8;
	bra.uni 	$L__BB2_5;
$L__BB2_3:
	setp.ne.s32 	%p5, %r1, %r12;
	setp.eq.s32 	%p6, %r4, 0;
	or.pred  	%p7, %p5, %p6;
	@%p7 bra 	$L__BB2_5;
	mad.lo.s32 	%r13, %r3, %r1, %r1;
	mul.wide.s32 	%rd3, %r13, 8;
	add.s64 	%rd4, %rd1, %rd3;
	mov.b64 	%rd5, 0;
	st.global.u64 	[%rd4], %rd5;
$L__BB2_5:
	ret;

}


// ===== COMPILED SASS (sm_100) =====

	.target	sm_100

	.elftype	@"ET_EXEC"


//--------------------- .note.nv.tkinfo           --------------------------
	.section	.note.nv.tkinfo,"",@"SHT_NOTE"
	.sectionflags	@"SHF_NOTE_NV_TKINFO"
	.tkinfo
        /*0018*/ 	.word	0x00000002
        /*0030*/ 	.string	""
        /*0030*/ 	.string	"ptxas"
        /*0030*/ 	.string	"Cuda compilation tools, release 13.0, V13.0.88"
        /*0030*/ 	.string	"Build cuda_13.0.r13.0/compiler.36424714_0"
        /*0030*/ 	.string	"-arch sm_100 -m 64 "



//--------------------- .note.nv.cuinfo           --------------------------
	.section	.note.nv.cuinfo,"",@"SHT_NOTE"
	.sectionflags	@"SHF_NOTE_NV_CUINFO"
        /*0018*/ 	.short	0x0002
        /*001a*/ 	.short	0x0064
        /*001c*/ 	.short	0x0082
	.zero		2


//--------------------- .nv.info                  --------------------------
	.section	.nv.info,"",@"SHT_CUDA_INFO"
	.align	4


	//----- nvinfo : EIATTR_REGCOUNT
	.align		4
        /*0000*/ 	.byte	0x04, 0x2f
        /*0002*/ 	.short	(.L_1 - .L_0)
	.align		4
.L_0:
        /*0004*/ 	.word	index@(_Z9enforceLUPdi)
        /*0008*/ 	.word	0x0000000a


	//----- nvinfo : EIATTR_FRAME_SIZE
	.align		4
.L_1:
        /*000c*/ 	.byte	0x04, 0x11
        /*000e*/ 	.short	(.L_3 - .L_2)
	.align		4
.L_2:
        /*0010*/ 	.word	index@(_Z9enforceLUPdi)
        /*0014*/ 	.word	0x00000000


	//----- nvinfo : EIATTR_REGCOUNT
	.align		4
.L_3:
        /*0018*/ 	.byte	0x04, 0x2f
        /*001a*/ 	.short	(.L_5 - .L_4)
	.align		4
.L_4:
        /*001c*/ 	.word	index@(_Z6zerosUPdiii)
        /*0020*/ 	.word	0x0000000c


	//----- nvinfo : EIATTR_FRAME_SIZE
	.align		4
.L_5:
        /*0024*/ 	.byte	0x04, 0x11
        /*0026*/ 	.short	(.L_7 - .L_6)
	.align		4
.L_6:
        /*0028*/ 	.word	index@(_Z6zerosUPdiii)
        /*002c*/ 	.word	0x00000000


	//----- nvinfo : EIATTR_REGCOUNT
	.align		4
.L_7:
        /*0030*/ 	.byte	0x04, 0x2f
        /*0032*/ 	.short	(.L_9 - .L_8)
	.align		4
.L_8:
        /*0034*/ 	.word	index@(_Z6zerosLPdiii)
        /*0038*/ 	.word	0x0000000c


	//----- nvinfo : EIATTR_FRAME_SIZE
	.align		4
.L_9:
        /*003c*/ 	.byte	0x04, 0x11
        /*003e*/ 	.short	(.L_11 - .L_10)
	.align		4
.L_10:
        /*0040*/ 	.word	index@(_Z6zerosLPdiii)
        /*0044*/ 	.word	0x00000000


	//----- nvinfo : EIATTR_MIN_STACK_SIZE
	.align		4
.L_11:
        /*0048*/ 	.byte	0x04, 0x12
        /*004a*/ 	.short	(.L_13 - .L_12)
	.align		4
.L_12:
        /*004c*/ 	.word	index@(_Z6zerosLPdiii)
        /*0050*/ 	.word	0x00000000


	//----- nvinfo : EIATTR_MIN_STACK_SIZE
	.align		4
.L_13:
        /*0054*/ 	.byte	0x04, 0x12
        /*0056*/ 	.short	(.L_15 - .L_14)
	.align		4
.L_14:
        /*0058*/ 	.word	index@(_Z6zerosUPdiii)
        /*005c*/ 	.word	0x00000000


	//----- nvinfo : EIATTR_MIN_STACK_SIZE
	.align		4
.L_15:
        /*0060*/ 	.byte	0x04, 0x12
        /*0062*/ 	.short	(.L_17 - .L_16)
	.align		4
.L_16:
        /*0064*/ 	.word	index@(_Z9enforceLUPdi)
        /*0068*/ 	.word	0x00000000
.L_17:


//--------------------- .nv.compat                --------------------------
	.section	.nv.compat,"",@"SHT_CUDA_COMPAT_INFO"
	.align	4
        /*0000*/ 	.byte	0x02, 0x09, 0x00, 0x00, 0x02, 0x02, 0x01, 0x00, 0x02, 0x05, 0x05, 0x00, 0x03, 0x07, 0x01, 0x01
        /*0010*/ 	.byte	0x02, 0x03, 0x00, 0x00, 0x02, 0x06, 0x01, 0x00, 0x04, 0x0b, 0x08, 0x00, 0x09, 0x00, 0x00, 0x00
        /*0020*/ 	.byte	0x00, 0x00, 0x00, 0x00


//--------------------- .nv.info._Z6zerosLPdiii   --------------------------
	.section	.nv.info._Z6zerosLPdiii,"",@"SHT_CUDA_INFO"
	.sectionflags	@""
	.align	4


	//----- nvinfo : EIATTR_CUDA_API_VERSION
	.align		4
        /*0000*/ 	.byte	0x04, 0x37
        /*0002*/ 	.short	(.L_19 - .L_18)
.L_18:
        /*0004*/ 	.word	0x00000082


	//----- nvinfo : EIATTR_KPARAM_INFO
	.align		4
.L_19:
        /*0008*/ 	.byte	0x04, 0x17
        /*000a*/ 	.short	(.L_21 - .L_20)
.L_20:
        /*000c*/ 	.word	0x00000000
        /*0010*/ 	.short	0x0003
        /*0012*/ 	.short	0x0010
        /*0014*/ 	.byte	0x00, 0xf0, 0x11, 0x00


	//----- nvinfo : EIATTR_KPARAM_INFO
	.align		4
.L_21:
        /*0018*/ 	.byte	0x04, 0x17
        /*001a*/ 	.short	(.L_23 - .L_22)
.L_22:
        /*001c*/ 	.word	0x00000000
        /*0020*/ 	.short	0x0002
        /*0022*/ 	.short	0x000c
        /*0024*/ 	.byte	0x00, 0xf0, 0x11, 0x00


	//----- nvinfo : EIATTR_KPARAM_INFO
	.align		4
.L_23:
        /*0028*/ 	.byte	0x04, 0x17
        /*002a*/ 	.short	(.L_25 - .L_24)
.L_24:
        /*002c*/ 	.word	0x00000000
        /*0030*/ 	.short	0x0001
        /*0032*/ 	.short	0x0008
        /*0034*/ 	.byte	0x00, 0xf0, 0x11, 0x00


	//----- nvinfo : EIATTR_KPARAM_INFO
	.align		4
.L_25:
        /*0038*/ 	.byte	0x04, 0x17
        /*003a*/ 	.short	(.L_27 - .L_26)
.L_26:
        /*003c*/ 	.word	0x00000000
        /*0040*/ 	.short	0x0000
        /*0042*/ 	.short	0x0000
        /*0044*/ 	.byte	0x00, 0xf5, 0x21, 0x00


	//----- nvinfo : EIATTR_SPARSE_MMA_MASK
	.align		4
.L_27:
        /*0048*/ 	.byte	0x03, 0x50
        /*004a*/ 	.short	0x0000


	//----- nvinfo : EIATTR_MAXREG_COUNT
	.align		4
        /*004c*/ 	.byte	0x03, 0x1b
        /*004e*/ 	.short	0x00ff


	//----- nvinfo : EIATTR_MERCURY_ISA_VERSION
	.align		4
        /*0050*/ 	.byte	0x03, 0x5f
        /*0052*/ 	.short	0x0101


	//----- nvinfo : EIATTR_VRC_CTA_INIT_COUNT
	.align		4
        /*0054*/ 	.byte	0x02, 0x4a
	.zero		1
	.zero		1


	//----- nvinfo : EIATTR_EXIT_INSTR_OFFSETS
	.align		4
        /*0058*/ 	.byte	0x04, 0x1c
        /*005a*/ 	.short	(.L_29 - .L_28)


	//   ....[0]....
.L_28:
        /*005c*/ 	.word	0x00000210


	//   ....[1]....
        /*0060*/ 	.word	0x00000280


	//   ....[2]....
        /*0064*/ 	.word	0x000002c0


	//   ....[3]....
        /*0068*/ 	.word	0x00000310


	//----- nvinfo : EIATTR_CBANK_PARAM_SIZE
	.align		4
.L_29:
        /*006c*/ 	.byte	0x03, 0x19
        /*006e*/ 	.short	0x0014


	//----- nvinfo : EIATTR_PARAM_CBANK
	.align		4
        /*0070*/ 	.byte	0x04, 0x0a
        /*0072*/ 	.short	(.L_31 - .L_30)
	.align		4
.L_30:
        /*0074*/ 	.word	index@(.nv.constant0._Z6zerosLPdiii)
        /*0078*/ 	.short	0x0380
        /*007a*/ 	.short	0x0014


	//----- nvinfo : EIATTR_SW_WAR
	.align		4
.L_31:
        /*007c*/ 	.byte	0x04, 0x36
        /*007e*/ 	.short	(.L_33 - .L_32)
.L_32:
        /*0080*/ 	.word	0x00000008
.L_33:


//--------------------- .nv.info._Z6zerosUPdiii   --------------------------
	.section	.nv.info._Z6zerosUPdiii,"",@"SHT_CUDA_INFO"
	.sectionflags	@""
	.align	4


	//----- nvinfo : EIATTR_CUDA_API_VERSION
	.align		4
        /*0000*/ 	.byte	0x04, 0x37
        /*0002*/ 	.short	(.L_35 - .L_34)
.L_34:
        /*0004*/ 	.word	0x00000082


	//----- nvinfo : EIATTR_KPARAM_INFO
	.align		4
.L_35:
        /*0008*/ 	.byte	0x04, 0x17
        /*000a*/ 	.short	(.L_37 - .L_36)
.L_36:
        /*000c*/ 	.word	0x00000000
        /*0010*/ 	.short	0x0003
        /*0012*/ 	.short	0x0010
        /*0014*/ 	.byte	0x00, 0xf0, 0x11, 0x00


	//----- nvinfo : EIATTR_KPARAM_INFO
	.align		4
.L_37:
        /*0018*/ 	.byte	0x04, 0x17
        /*001a*/ 	.short	(.L_39 - .L_38)
.L_38:
        /*001c*/ 	.word	0x00000000
        /*0020*/ 	.short	0x0002
        /*0022*/ 	.short	0x000c
        /*0024*/ 	.byte	0x00, 0xf0, 0x11, 0x00


	//----- nvinfo : EIATTR_KPARAM_INFO
	.align		4
.L_39:
        /*0028*/ 	.byte	0x04, 0x17
        /*002a*/ 	.short	(.L_41 - .L_40)
.L_40:
        /*002c*/ 	.word	0x00000000
        /*0030*/ 	.short	0x0001
        /*0032*/ 	.short	0x0008
        /*0034*/ 	.byte	0x00, 0xf0, 0x11, 0x00


	//----- nvinfo : EIATTR_KPARAM_INFO
	.align		4
.L_41:
        /*0038*/ 	.byte	0x04, 0x17
        /*003a*/ 	.short	(.L_43 - .L_42)
.L_42:
        /*003c*/ 	.word	0x00000000
        /*0040*/ 	.short	0x0000
        /*0042*/ 	.short	0x0000
        /*0044*/ 	.byte	0x00, 0xf5, 0x21, 0x00


	//----- nvinfo : EIATTR_SPARSE_MMA_MASK
	.align		4
.L_43:
        /*0048*/ 	.byte	0x03, 0x50
        /*004a*/ 	.short	0x0000


	//----- nvinfo : EIATTR_MAXREG_COUNT
	.align		4
        /*004c*/ 	.byte	0x03, 0x1b
        /*004e*/ 	.short	0x00ff


	//----- nvinfo : EIATTR_MERCURY_ISA_VERSION
	.align		4
        /*0050*/ 	.byte	0x03, 0x5f
        /*0052*/ 	.short	0x0101


	//----- nvinfo : EIATTR_VRC_CTA_INIT_COUNT
	.align		4
        /*0054*/ 	.byte	0x02, 0x4a
	.zero		1
	.zero		1


	//----- nvinfo : EIATTR_EXIT_INSTR_OFFSETS
	.align		4
        /*0058*/ 	.byte	0x04, 0x1c
        /*005a*/ 	.short	(.L_45 - .L_44)


	//   ....[0]....
.L_44:
        /*005c*/ 	.word	0x00000210


	//   ....[1]....
        /*0060*/ 	.word	0x00000280


	//   ....[2]....
        /*0064*/ 	.word	0x000002c0


	//   ....[3]....
        /*0068*/ 	.word	0x00000310


	//----- nvinfo : EIATTR_CBANK_PARAM_SIZE
	.align		4
.L_45:
        /*006c*/ 	.byte	0x03, 0x19
        /*006e*/ 	.short	0x0014


	//----- nvinfo : EIATTR_PARAM_CBANK
	.align		4
        /*0070*/ 	.byte	0x04, 0x0a
        /*0072*/ 	.short	(.L_47 - .L_46)
	.align		4
.L_46:
        /*0074*/ 	.word	index@(.nv.constant0._Z6zerosUPdiii)
        /*0078*/ 	.short	0x0380
        /*007a*/ 	.short	0x0014


	//----- nvinfo : EIATTR_SW_WAR
	.align		4
.L_47:
        /*007c*/ 	.byte	0x04, 0x36
        /*007e*/ 	.short	(.L_49 - .L_48)
.L_48:
        /*0080*/ 	.word	0x00000008
.L_49:


//--------------------- .nv.info._Z9enforceLUPdi  --------------------------
	.section	.nv.info._Z9enforceLUPdi,"",@"SHT_CUDA_INFO"
	.sectionflags	@""
	.align	4


	//----- nvinfo : EIATTR_CUDA_API_VERSION
	.align		4
        /*0000*/ 	.byte	0x04, 0x37
        /*0002*/ 	.short	(.L_51 - .L_50)
.L_50:
        /*0004*/ 	.word	0x00000082


	//----- nvinfo : EIATTR_KPARAM_INFO
	.align		4
.L_51:
        /*0008*/ 	.byte	0x04, 0x17
        /*000a*/ 	.short	(.L_53 - .L_52)
.L_52:
        /*000c*/ 	.word	0x00000000
        /*0010*/ 	.short	0x0001
        /*0012*/ 	.short	0x0008
        /*0014*/ 	.byte	0x00, 0xf0, 0x11, 0x00


	//----- nvinfo : EIATTR_KPARAM_INFO
	.align		4
.L_53:
        /*0018*/ 	.byte	0x04, 0x17
        /*001a*/ 	.short	(.L_55 - .L_54)
.L_54:
        /*001c*/ 	.word	0x00000000
        /*0020*/ 	.short	0x0000
        /*0022*/ 	.short	0x0000
        /*0024*/ 	.byte	0x00, 0xf5, 0x21, 0x00


	//----- nvinfo : EIATTR_SPARSE_MMA_MASK
	.align		4
.L_55:
        /*0028*/ 	.byte	0x03, 0x50
        /*002a*/ 	.short	0x0000


	//----- nvinfo : EIATTR_MAXREG_COUNT
	.align		4
        /*002c*/ 	.byte	0x03, 0x1b
        /*002e*/ 	.short	0x00ff


	//----- nvinfo : EIATTR_MERCURY_ISA_VERSION
	.align		4
        /*0030*/ 	.byte	0x03, 0x5f
        /*0032*/ 	.short	0x0101


	//----- nvinfo : EIATTR_VRC_CTA_INIT_COUNT
	.align		4
        /*0034*/ 	.byte	0x02, 0x4a
	.zero		1
	.zero		1


	//----- nvinfo : EIATTR_EXIT_INSTR_OFFSETS
	.align		4
        /*0038*/ 	.byte	0x04, 0x1c
        /*003a*/ 	.short	(.L_57 - .L_56)


	//   ....[0]....
.L_56:
        /*003c*/ 	.word	0x00000040


	//   ....[1]....
        /*0040*/ 	.word	0x000000e0


	//----- nvinfo : EIATTR_CBANK_PARAM_SIZE
	.align		4
.L_57:
        /*0044*/ 	.byte	0x03, 0x19
        /*0046*/ 	.short	0x000c


	//----- nvinfo : EIATTR_PARAM_CBANK
	.align		4
        /*0048*/ 	.byte	0x04, 0x0a
        /*004a*/ 	.short	(.L_59 - .L_58)
	.align		4
.L_58:
        /*004c*/ 	.word	index@(.nv.constant0._Z9enforceLUPdi)
        /*0050*/ 	.short	0x0380
        /*0052*/ 	.short	0x000c


	//----- nvinfo : EIATTR_SW_WAR
	.align		4
.L_59:
        /*0054*/ 	.byte	0x04, 0x36
        /*0056*/ 	.short	(.L_61 - .L_60)
.L_60:
        /*0058*/ 	.word	0x00000008
.L_61:


//--------------------- .nv.callgraph             --------------------------
	.section	.nv.callgraph,"",@"SHT_CUDA_CALLGRAPH"
	.align	4
	.sectionentsize	8
	.align		4
        /*0000*/ 	.word	0x00000000
	.align		4
        /*0004*/ 	.word	0xffffffff
	.align		4
        /*0008*/ 	.word	0x00000000
	.align		4
        /*000c*/ 	.word	0xfffffffe
	.align		4
        /*0010*/ 	.word	0x00000000
	.align		4
        /*0014*/ 	.word	0xfffffffd
	.align		4
        /*0018*/ 	.word	0x00000000
	.align		4
        /*001c*/ 	.word	0xfffffffc


//--------------------- .text._Z6zerosLPdiii      --------------------------
	.section	.text._Z6zerosLPdiii,"ax",@progbits
	.align	128
.text._Z6zerosLPdiii:
        .type           _Z6zerosLPdiii,@function
        .size           _Z6zerosLPdiii,(.L_x_3 - _Z6zerosLPdiii)
        .other          _Z6zerosLPdiii,@"STO_CUDA_ENTRY STV_DEFAULT"
_Z6zerosLPdiii:
[----:B------:R-:W-:Y:S08]  /*0000*/  LDC R1, c[0x0][0x37c] ;  /* 0x0000df00ff017b82 */ /* 0x000ff00000000800 */
[----:B------:R-:W0:Y:S08]  /*0010*/  LDC.64 R2, c[0x0][0x388] ;  /* 0x0000e200ff027b82 */ /* 0x000e300000000a00 */
[----:B------:R-:W-:Y:S08]  /*0020*/  S2UR UR5, SR_CTAID.Y ;  /* 0x00000000000579c3 */ /* 0x000ff00000002600 */
[----:B------:R-:W1:Y:S01]  /*0030*/  S2UR UR4, SR_CTAID.X ;  /* 0x00000000000479c3 */ /* 0x000e620000002500 */
[----:B0-----:R-:W-:-:S04]  /*0040*/  IABS R7, R2 ;  /* 0x0000000200077213 */ /* 0x001fc80000000000 */
[----:B------:R-:W0:Y:S08]  /*0050*/  I2F.RP R0, R7 ;  /* 0x0000000700007306 */ /* 0x000e300000209400 */
[----:B0-----:R-:W0:Y:S02]  /*0060*/  MUFU.RCP R0, R0 ;  /* 0x0000000000007308 */ /* 0x001e240000001000 */
[----:B0-----:R-:W-:-:S06]  /*0070*/  VIADD R4, R0, 0xffffffe ;  /* 0x0ffffffe00047836 */ /* 0x001fcc0000000000 */
[----:B------:R0:W2:Y:S02]  /*0080*/  F2I.FTZ.U32.TRUNC.NTZ R5, R4 ;  /* 0x0000000400057305 */ /* 0x0000a4000021f000 */
[----:B0-----:R-:W-:Y:S02]  /*0090*/  HFMA2 R4, -RZ, RZ, 0, 0 ;  /* 0x00000000ff047431 */ /* 0x001fe400000001ff */
[----:B--2---:R-:W-:-:S04]  /*00a0*/  IMAD.MOV R6, RZ, RZ, -R5 ;  /* 0x000000ffff067224 */ /* 0x004fc800078e0a05 */
[----:B------:R-:W-:Y:S01]  /*00b0*/  IMAD R9, R6, R7, RZ ;  /* 0x0000000706097224 */ /* 0x000fe200078e02ff */
[----:B------:R-:W-:Y:S02]  /*00c0*/  IABS R6, R3 ;  /* 0x0000000300067213 */ /* 0x000fe40000000000 */
[----:B------:R-:W-:Y:S01]  /*00d0*/  LOP3.LUT R3, R3, R2, RZ, 0x3c, !PT ;  /* 0x0000000203037212 */ /* 0x000fe200078e3cff */
[----:B------:R-:W-:Y:S02]  /*00e0*/  IMAD.HI.U32 R5, R5, R9, R4 ;  /* 0x0000000905057227 */ /* 0x000fe400078e0004 */
[----:B------:R-:W1:Y:S01]  /*00f0*/  S2R R4, SR_TID.X ;  /* 0x0000000000047919 */ /* 0x000e620000002100 */
[----:B------:R-:W-:-:S03]  /*0100*/  ISETP.GE.AND P1, PT, R3, RZ, PT ;  /* 0x000000ff0300720c */ /* 0x000fc60003f26270 */
[----:B------:R-:W-:-:S04]  /*0110*/  IMAD.HI.U32 R5, R5, R6, RZ ;  /* 0x0000000605057227 */ /* 0x000fc800078e00ff */
[----:B------:R-:W-:-:S04]  /*0120*/  IMAD.MOV R0, RZ, RZ, -R5 ;  /* 0x000000ffff007224 */ /* 0x000fc800078e0a05 */
[C---:B------:R-:W-:Y:S02]  /*0130*/  IMAD R0, R7.reuse, R0, R6 ;  /* 0x0000000007007224 */ /* 0x040fe400078e0206 */
[----:B------:R-:W0:Y:S03]  /*0140*/  S2R R6, SR_TID.Y ;  /* 0x0000000000067919 */ /* 0x000e260000002200 */
[----:B------:R-:W-:-:S13]  /*0150*/  ISETP.GT.U32.AND P2, PT, R7, R0, PT ;  /* 0x000000000700720c */ /* 0x000fda0003f44070 */
[----:B------:R-:W-:Y:S01]  /*0160*/  @!P2 IMAD.IADD R0, R0, 0x1, -R7 ;  /* 0x000000010000a824 */ /* 0x000fe200078e0a07 */
[----:B------:R-:W-:Y:S02]  /*0170*/  @!P2 IADD3 R5, PT, PT, R5, 0x1, RZ ;  /* 0x000000010505a810 */ /* 0x000fe40007ffe0ff */
[----:B------:R-:W-:Y:S02]  /*0180*/  ISETP.NE.AND P2, PT, R2, RZ, PT ;  /* 0x000000ff0200720c */ /* 0x000fe40003f45270 */
[----:B------:R-:W-:Y:S02]  /*0190*/  ISETP.GE.U32.AND P0, PT, R0, R7, PT ;  /* 0x000000070000720c */ /* 0x000fe40003f06070 */
[----:B-1----:R-:W-:Y:S01]  /*01a0*/  IADD3 R3, PT, PT, R4, UR4, RZ ;  /* 0x0000000404037c10 */ /* 0x002fe2000fffe0ff */
[----:B0-----:R-:W-:-:S10]  /*01b0*/  VIADD R0, R6, UR5 ;  /* 0x0000000506007c36 */ /* 0x001fd40008000000 */
[----:B------:R-:W-:-:S05]  /*01c0*/  @P0 VIADD R5, R5, 0x1 ;  /* 0x0000000105050836 */ /* 0x000fca0000000000 */
[----:B------:R-:W-:Y:S02]  /*01d0*/  @!P1 IADD3 R5, PT, PT, -R5, RZ, RZ ;  /* 0x000000ff05059210 */ /* 0x000fe40007ffe1ff */
[----:B------:R-:W-:-:S04]  /*01e0*/  @!P2 LOP3.LUT R5, RZ, R2, RZ, 0x33, !PT ;  /* 0x00000002ff05a212 */ /* 0x000fc800078e33ff */
[----:B------:R-:W-:-:S04]  /*01f0*/  ISETP.GE.AND P0, PT, R0, R5, PT ;  /* 0x000000050000720c */ /* 0x000fc80003f06270 */
[----:B------:R-:W-:-:S13]  /*0200*/  ISETP.GE.OR P0, PT, R3, R2, P0 ;  /* 0x000000020300720c */ /* 0x000fda0000706670 */
[----:B------:R-:W-:Y:S05]  /*0210*/  @P0 EXIT ;  /* 0x000000000000094d */ /* 0x000fea0003800000 */
[----:B------:R-:W-:Y:S01]  /*0220*/  ISETP.GT.AND P0, PT, R3, R0, PT ;  /* 0x000000000300720c */ /* 0x000fe20003f04270 */
[----:B------:R-:W0:-:S12]  /*0230*/  LDCU.64 UR4, c[0x0][0x358] ;  /* 0x00006b00ff0477ac */ /* 0x000e180008000a00 */
[----:B------:R-:W1:Y:S01]  /*0240*/  @P0 LDC.64 R4, c[0x0][0x380] ;  /* 0x0000e000ff040b82 */ /* 0x000e620000000a00 */
[----:B------:R-:W-:-:S04]  /*0250*/  @P0 IMAD R7, R0, R2, R3 ;  /* 0x0000000200070224 */ /* 0x000fc800078e0203 */
[----:B-1----:R-:W-:-:S05]  /*0260*/  @P0 IMAD.WIDE R4, R7, 0x8, R4 ;  /* 0x0000000807040825 */ /* 0x002fca00078e0204 */
[----:B0-----:R0:W-:Y:S01]  /*0270*/  @P0 STG.E.64 desc[UR4][R4.64], RZ ;  /* 0x000000ff04000986 */ /* 0x0011e2000c101b04 */
[----:B------:R-:W-:Y:S05]  /*0280*/  @P0 EXIT ;  /* 0x000000000000094d */ /* 0x000fea0003800000 */
[----:B------:R-:W1:Y:S02]  /*0290*/  LDCU UR6, c[0x0][0x390] ;  /* 0x00007200ff0677ac */ /* 0x000e640008000800 */
[----:B-1----:R-:W-:-:S04]  /*02a0*/  ISETP.NE.AND P0, PT, RZ, UR6, PT ;  /* 0x00000006ff007c0c */ /* 0x002fc8000bf05270 */
[----:B------:R-:W-:-:S13]  /*02b0*/  ISETP.NE.OR P0, PT, R3, R0, !P0 ;  /* 0x000000000300720c */ /* 0x000fda0004705670 */
[----:B------:R-:W-:Y:S05]  /*02c0*/  @P0 EXIT ;  /* 0x000000000000094d */ /* 0x000fea0003800000 */
[----:B0-----:R-:W0:Y:S01]  /*02d0*/  LDC.64 R4, c[0x0][0x380] ;  /* 0x0000e000ff047b82 */ /* 0x001e220000000a00 */
[----:B------:R-:W-:-:S04]  /*02e0*/  IMAD R3, R3, R2, R3 ;  /* 0x0000000203037224 */ /* 0x000fc800078e0203 */
[----:B0-----:R-:W-:-:S05]  /*02f0*/  IMAD.WIDE R2, R3, 0x8, R4 ;  /* 0x0000000803027825 */ /* 0x001fca00078e0204 */
[----:B------:R-:W-:Y:S01]  /*0300*/  STG.E.64 desc[UR4][R2.64], RZ ;  /* 0x000000ff02007986 */ /* 0x000fe2000c101b04 */
[----:B------:R-:W-:Y:S05]  /*0310*/  EXIT ;  /* 0x000000000000794d */ /* 0x000fea0003800000 */
.L_x_0:
[----:B------:R-:W-:-:S00]  /*0320*/  BRA `(.L_x_0) ;  /* 0xfffffffc00fc7947 */ /* 0x000fc0000383ffff */
[----:B------:R-:W-:-:S00]  /*0330*/  NOP ;  /* 0x0000000000007918 */ /* 0x000fc00000000000 */
        /* <DEDUP_REMOVED lines=12> */
.L_x_3:


//--------------------- .text._Z6zerosUPdiii      --------------------------
	.section	.text._Z6zerosUPdiii,"ax",@progbits
	.align	128
.text._Z6zerosUPdiii:
        .type           _Z6zerosUPdiii,@function
        .size           _Z6zerosUPdiii,(.L_x_4 - _Z6zerosUPdiii)
        .other          _Z6zerosUPdiii,@"STO_CUDA_ENTRY STV_DEFAULT"
_Z6zerosUPdiii:
        /* <DEDUP_REMOVED lines=34> */
[----:B------:R-:W-:Y:S01]  /*0220*/  ISETP.GE.AND P0, PT, R3, R0, PT ;  /* 0x000000000300720c */ /* 0x000fe20003f06270 */
[----:B------:R-:W0:-:S12]  /*0230*/  LDCU.64 UR4, c[0x0][0x358] ;  /* 0x00006b00ff0477ac */ /* 0x000e180008000a00 */
[----:B------:R-:W1:Y:S01]  /*0240*/  @!P0 LDC.64 R4, c[0x0][0x380] ;  /* 0x0000e000ff048b82 */ /* 0x000e620000000a00 */
[----:B------:R-:W-:-:S04]  /*0250*/  @!P0 IMAD R7, R0, R2, R3 ;  /* 0x0000000200078224 */ /* 0x000fc800078e0203 */
[----:B-1----:R-:W-:-:S05]  /*0260*/  @!P0 IMAD.WIDE R4, R7, 0x8, R4 ;  /* 0x0000000807048825 */ /* 0x002fca00078e0204 */
[----:B0-----:R0:W-:Y:S01]  /*0270*/  @!P0 STG.E.64 desc[UR4][R4.64], RZ ;  /* 0x000000ff04008986 */ /* 0x0011e2000c101b04 */
[----:B------:R-:W-:Y:S05]  /*0280*/  @!P0 EXIT ;  /* 0x000000000000894d */ /* 0x000fea0003800000 */
        /* <DEDUP_REMOVED lines=9> */
.L_x_1:
        /* <DEDUP_REMOVED lines=14> */
.L_x_4:


//--------------------- .text._Z9enforceLUPdi     --------------------------
	.section	.text._Z9enforceLUPdi,"ax",@progbits
	.align	128
.text._Z9enforceLUPdi:
        .type           _Z9enforceLUPdi,@function
        .size           _Z9enforceLUPdi,(.L_x_5 - _Z9enforceLUPdi)
        .other          _Z9enforceLUPdi,@"STO_CUDA_ENTRY STV_DEFAULT"
_Z9enforceLUPdi:
[----:B------:R-:W-:Y:S01]  /*0000*/  LDC R1, c[0x0][0x37c] ;  /* 0x0000df00ff017b82 */ /* 0x000fe20000000800 */
[----:B------:R-:W0:Y:S07]  /*0010*/  S2R R7, SR_TID.X ;  /* 0x0000000000077919 */ /* 0x000e2e0000002100 */
[----:B------:R-:W0:Y:S02]  /*0020*/  S2UR UR6, SR_CTAID.X ;  /* 0x00000000000679c3 */ /* 0x000e240000002500 */
[----:B0-----:R-:W-:-:S13]  /*0030*/  ISETP.GT.U32.AND P0, PT, R7, UR6, PT ;  /* 0x0000000607007c0c */ /* 0x001fda000bf04070 */
[----:B------:R-:W-:Y:S05]  /*0040*/  @P0 EXIT ;  /* 0x000000000000094d */ /* 0x000fea0003800000 */
[----:B------:R-:W0:Y:S01]  /*0050*/  LDC R0, c[0x0][0x388] ;  /* 0x0000e200ff007b82 */ /* 0x000e220000000800 */
[----:B------:R-:W1:Y:S01]  /*0060*/  LDCU.64 UR4, c[0x0][0x358] ;  /* 0x00006b00ff0477ac */ /* 0x000e620008000a00 */
[----:B------:R-:W-:Y:S01]  /*0070*/  ISETP.NE.AND P0, PT, R7, UR6, PT ;  /* 0x0000000607007c0c */ /* 0x000fe2000bf05270 */
[----:B------:R-:W-:-:S03]  /*0080*/  HFMA2 R4, -RZ, RZ, 0, 0 ;  /* 0x00000000ff047431 */ /* 0x000fc600000001ff */
[----:B------:R-:W-:Y:S02]  /*0090*/  FSEL R5, RZ, 1.875, P0 ;  /* 0x3ff00000ff057808 */ /* 0x000fe40000000000 */
[----:B------:R-:W2:Y:S01]  /*00a0*/  LDC.64 R2, c[0x0][0x380] ;  /* 0x0000e000ff027b82 */ /* 0x000ea20000000a00 */
[----:B0-----:R-:W-:-:S04]  /*00b0*/  IMAD R7, R0, UR6, R7 ;  /* 0x0000000600077c24 */ /* 0x001fc8000f8e0207 */
[----:B--2---:R-:W-:-:S05]  /*00c0*/  IMAD.WIDE R2, R7, 0x8, R2 ;  /* 0x0000000807027825 */ /* 0x004fca00078e0202 */
[----:B-1----:R-:W-:Y:S01]  /*00d0*/  STG.E.64 desc[UR4][R2.64], R4 ;  /* 0x0000000402007986 */ /* 0x002fe2000c101b04 */
[----:B------:R-:W-:Y:S05]  /*00e0*/  EXIT ;  /* 0x000000000000794d */ /* 0x000fea0003800000 */
.L_x_2:
        /* <DEDUP_REMOVED lines=9> */
.L_x_5:


//--------------------- .nv.shared.reserved.0     --------------------------
	.section	.nv.shared.reserved.0,"aw",@nobits
	.weak		__nv_reservedSMEM_offset_0_alias
	.size		__nv_reservedSMEM_offset_0_alias, 0, 64
	.other		__nv_reservedSMEM_offset_0_alias,@"STO_CUDA_RESERVED_SHARED STV_DEFAULT"
__nv_reservedSMEM_offset_0_alias:
	.zero		0
	.zero		64


//--------------------- .nv.constant0._Z6zerosLPdiii --------------------------
	.section	.nv.constant0._Z6zerosLPdiii,"a",@progbits
	.sectionflags	@""
	.align	4
.nv.constant0._Z6zerosLPdiii:
	.zero		916


//--------------------- .nv.constant0._Z6zerosUPdiii --------------------------
	.section	.nv.constant0._Z6zerosUPdiii,"a",@progbits
	.sectionflags	@""
	.align	4
.nv.constant0._Z6zerosUPdiii:
	.zero		916


//--------------------- .nv.constant0._Z9enforceLUPdi --------------------------
	.section	.nv.constant0._Z9enforceLUPdi,"a",@progbits
	.sectionflags	@""
	.align	4
.nv.constant0._Z9enforceLUPdi:
	.zero		908


//--------------------- SYMBOLS --------------------------

	.type		.nv.reservedSmem.offset0,@object
	.size		.nv.reservedSmem.offset0,0x4
